//
// Generated by NVIDIA NVVM Compiler
//
// Compiler Build ID: CL-34431801
// Cuda compilation tools, release 12.6, V12.6.20
// Based on NVVM 7.0.1
//

.version 8.5
.target sm_90
.address_size 64

	// .globl	_Z9matMulGpuPdS_S_i
// _ZZ15matrixMulKernelPKdS0_PdiiiE2sA has been demoted
// _ZZ15matrixMulKernelPKdS0_PdiiiE2sB has been demoted

.visible .entry _Z9matMulGpuPdS_S_i(
	.param .u64 _Z9matMulGpuPdS_S_i_param_0,
	.param .u64 _Z9matMulGpuPdS_S_i_param_1,
	.param .u64 _Z9matMulGpuPdS_S_i_param_2,
	.param .u32 _Z9matMulGpuPdS_S_i_param_3
)
{
	.reg .pred 	%p<10>;
	.reg .b32 	%r<30>;
	.reg .f64 	%fd<22>;
	.reg .b64 	%rd<34>;


	ld.param.u64 	%rd19, [_Z9matMulGpuPdS_S_i_param_0];
	ld.param.u64 	%rd20, [_Z9matMulGpuPdS_S_i_param_1];
	ld.param.u64 	%rd18, [_Z9matMulGpuPdS_S_i_param_2];
	ld.param.u32 	%r13, [_Z9matMulGpuPdS_S_i_param_3];
	cvta.to.global.u64 	%rd1, %rd20;
	cvta.to.global.u64 	%rd2, %rd19;
	mov.u32 	%r14, %ctaid.y;
	mov.u32 	%r15, %ntid.y;
	mov.u32 	%r16, %tid.y;
	mad.lo.s32 	%r1, %r15, %r14, %r16;
	mov.u32 	%r17, %ctaid.x;
	mov.u32 	%r18, %ntid.x;
	mov.u32 	%r19, %tid.x;
	mad.lo.s32 	%r2, %r18, %r17, %r19;
	setp.ge.s32 	%p1, %r1, %r13;
	setp.ge.s32 	%p2, %r2, %r13;
	or.pred  	%p3, %p1, %p2;
	setp.lt.s32 	%p4, %r13, 1;
	or.pred  	%p5, %p3, %p4;
	@%p5 bra 	$L__BB0_7;

	cvta.to.global.u64 	%rd21, %rd18;
	mul.lo.s32 	%r3, %r1, %r13;
	add.s32 	%r21, %r3, %r2;
	mul.wide.s32 	%rd22, %r21, 8;
	add.s64 	%rd3, %rd21, %rd22;
	and.b32  	%r29, %r13, 3;
	add.s32 	%r22, %r13, -1;
	setp.lt.u32 	%p6, %r22, 3;
	mov.u32 	%r28, 0;
	@%p6 bra 	$L__BB0_4;

	sub.s32 	%r27, %r13, %r29;
	ld.global.f64 	%fd20, [%rd3];
	mul.wide.s32 	%rd4, %r3, 8;
	mul.wide.s32 	%rd23, %r2, 8;
	add.s64 	%rd30, %rd1, %rd23;
	mul.wide.s32 	%rd6, %r13, 8;
	mov.u32 	%r28, 0;
	mov.u64 	%rd31, %rd2;

$L__BB0_3:
	add.s64 	%rd24, %rd31, %rd4;
	ld.global.f64 	%fd7, [%rd30];
	ld.global.f64 	%fd8, [%rd24];
	fma.rn.f64 	%fd9, %fd8, %fd7, %fd20;
	st.global.f64 	[%rd3], %fd9;
	add.s64 	%rd25, %rd30, %rd6;
	ld.global.f64 	%fd10, [%rd25];
	ld.global.f64 	%fd11, [%rd24+8];
	fma.rn.f64 	%fd12, %fd11, %fd10, %fd9;
	st.global.f64 	[%rd3], %fd12;
	add.s64 	%rd26, %rd25, %rd6;
	ld.global.f64 	%fd13, [%rd26];
	ld.global.f64 	%fd14, [%rd24+16];
	fma.rn.f64 	%fd15, %fd14, %fd13, %fd12;
	st.global.f64 	[%rd3], %fd15;
	add.s64 	%rd27, %rd26, %rd6;
	add.s64 	%rd30, %rd27, %rd6;
	ld.global.f64 	%fd16, [%rd27];
	ld.global.f64 	%fd17, [%rd24+24];
	fma.rn.f64 	%fd20, %fd17, %fd16, %fd15;
	st.global.f64 	[%rd3], %fd20;
	add.s32 	%r28, %r28, 4;
	add.s64 	%rd31, %rd31, 32;
	add.s32 	%r27, %r27, -4;
	setp.ne.s32 	%p7, %r27, 0;
	@%p7 bra 	$L__BB0_3;

$L__BB0_4:
	setp.eq.s32 	%p8, %r29, 0;
	@%p8 bra 	$L__BB0_7;

	ld.global.f64 	%fd21, [%rd3];
	mad.lo.s32 	%r24, %r28, %r13, %r2;
	mul.wide.s32 	%rd28, %r24, 8;
	add.s64 	%rd33, %rd1, %rd28;
	mul.wide.s32 	%rd12, %r13, 8;
	add.s32 	%r25, %r28, %r3;
	mul.wide.s32 	%rd29, %r25, 8;
	add.s64 	%rd32, %rd2, %rd29;

$L__BB0_6:
	.pragma "nounroll";
	ld.global.f64 	%fd18, [%rd33];
	ld.global.f64 	%fd19, [%rd32];
	fma.rn.f64 	%fd21, %fd19, %fd18, %fd21;
	st.global.f64 	[%rd3], %fd21;
	add.s64 	%rd33, %rd33, %rd12;
	add.s64 	%rd32, %rd32, 8;
	add.s32 	%r29, %r29, -1;
	setp.ne.s32 	%p9, %r29, 0;
	@%p9 bra 	$L__BB0_6;

$L__BB0_7:
	ret;

}
	// .globl	_Z15matrixMulKernelPKdS0_Pdiii
.visible .entry _Z15matrixMulKernelPKdS0_Pdiii(
	.param .u64 _Z15matrixMulKernelPKdS0_Pdiii_param_0,
	.param .u64 _Z15matrixMulKernelPKdS0_Pdiii_param_1,
	.param .u64 _Z15matrixMulKernelPKdS0_Pdiii_param_2,
	.param .u32 _Z15matrixMulKernelPKdS0_Pdiii_param_3,
	.param .u32 _Z15matrixMulKernelPKdS0_Pdiii_param_4,
	.param .u32 _Z15matrixMulKernelPKdS0_Pdiii_param_5
)
{
	.reg .pred 	%p<12>;
	.reg .b32 	%r<44>;
	.reg .f64 	%fd<63>;
	.reg .b64 	%rd<16>;
	// demoted variable
	.shared .align 8 .b8 _ZZ15matrixMulKernelPKdS0_PdiiiE2sA[2048];
	// demoted variable
	.shared .align 8 .b8 _ZZ15matrixMulKernelPKdS0_PdiiiE2sB[2048];

	ld.param.u64 	%rd4, [_Z15matrixMulKernelPKdS0_Pdiii_param_0];
	ld.param.u64 	%rd5, [_Z15matrixMulKernelPKdS0_Pdiii_param_1];
	ld.param.u64 	%rd6, [_Z15matrixMulKernelPKdS0_Pdiii_param_2];
	ld.param.u32 	%r20, [_Z15matrixMulKernelPKdS0_Pdiii_param_3];
	ld.param.u32 	%r21, [_Z15matrixMulKernelPKdS0_Pdiii_param_4];
	ld.param.u32 	%r22, [_Z15matrixMulKernelPKdS0_Pdiii_param_5];
	mov.u32 	%r23, %ctaid.y;
	shl.b32 	%r24, %r23, 4;
	mov.u32 	%r41, %tid.y;
	add.s32 	%r2, %r24, %r41;
	mov.u32 	%r25, %ctaid.x;
	shl.b32 	%r3, %r25, 4;
	mov.u32 	%r40, %tid.x;
	add.s32 	%r5, %r3, %r40;
	setp.lt.s32 	%p1, %r21, 1;
	mov.f64 	%fd62, 0d0000000000000000;
	@%p1 bra 	$L__BB1_7;

	shl.b32 	%r27, %r41, 7;
	mov.u32 	%r28, _ZZ15matrixMulKernelPKdS0_PdiiiE2sA;
	add.s32 	%r8, %r28, %r27;
	shl.b32 	%r29, %r40, 3;
	add.s32 	%r6, %r8, %r29;
	mov.u32 	%r30, _ZZ15matrixMulKernelPKdS0_PdiiiE2sB;
	add.s32 	%r31, %r30, %r27;
	add.s32 	%r7, %r31, %r29;
	add.s32 	%r9, %r30, %r29;
	mad.lo.s32 	%r32, %r41, %r22, %r40;
	add.s32 	%r42, %r32, %r3;
	mad.lo.s32 	%r33, %r21, %r2, %r40;
	cvta.to.global.u64 	%rd7, %rd4;
	mul.wide.s32 	%rd8, %r33, 8;
	add.s64 	%rd15, %rd7, %rd8;
	add.s32 	%r34, %r21, 15;
	shr.s32 	%r35, %r34, 31;
	shr.u32 	%r36, %r35, 28;
	add.s32 	%r37, %r34, %r36;
	shr.s32 	%r11, %r37, 4;
	mov.f64 	%fd9, 0d0000000000000000;
	mov.u32 	%r43, 0;
	cvta.to.global.u64 	%rd9, %rd5;
	mov.f64 	%fd62, %fd9;

$L__BB1_2:
	setp.ge.s32 	%p2, %r40, %r21;
	setp.ge.s32 	%p3, %r2, %r20;
	or.pred  	%p4, %p3, %p2;
	mov.f64 	%fd60, %fd9;
	@%p4 bra 	$L__BB1_4;

	ld.global.f64 	%fd60, [%rd15];

$L__BB1_4:
	st.shared.f64 	[%r6], %fd60;
	setp.ge.s32 	%p5, %r41, %r21;
	setp.ge.s32 	%p6, %r5, %r22;
	mov.f64 	%fd61, 0d0000000000000000;
	or.pred  	%p7, %p6, %p5;
	@%p7 bra 	$L__BB1_6;

	mul.wide.s32 	%rd10, %r42, 8;
	add.s64 	%rd11, %rd9, %rd10;
	ld.global.f64 	%fd61, [%rd11];

$L__BB1_6:
	st.shared.f64 	[%r7], %fd61;
	bar.sync 	0;
	ld.shared.f64 	%fd12, [%r9];
	ld.shared.f64 	%fd13, [%r8];
	fma.rn.f64 	%fd14, %fd13, %fd12, %fd62;
	ld.shared.f64 	%fd15, [%r9+128];
	ld.shared.f64 	%fd16, [%r8+8];
	fma.rn.f64 	%fd17, %fd16, %fd15, %fd14;
	ld.shared.f64 	%fd18, [%r9+256];
	ld.shared.f64 	%fd19, [%r8+16];
	fma.rn.f64 	%fd20, %fd19, %fd18, %fd17;
	ld.shared.f64 	%fd21, [%r9+384];
	ld.shared.f64 	%fd22, [%r8+24];
	fma.rn.f64 	%fd23, %fd22, %fd21, %fd20;
	ld.shared.f64 	%fd24, [%r9+512];
	ld.shared.f64 	%fd25, [%r8+32];
	fma.rn.f64 	%fd26, %fd25, %fd24, %fd23;
	ld.shared.f64 	%fd27, [%r9+640];
	ld.shared.f64 	%fd28, [%r8+40];
	fma.rn.f64 	%fd29, %fd28, %fd27, %fd26;
	ld.shared.f64 	%fd30, [%r9+768];
	ld.shared.f64 	%fd31, [%r8+48];
	fma.rn.f64 	%fd32, %fd31, %fd30, %fd29;
	ld.shared.f64 	%fd33, [%r9+896];
	ld.shared.f64 	%fd34, [%r8+56];
	fma.rn.f64 	%fd35, %fd34, %fd33, %fd32;
	ld.shared.f64 	%fd36, [%r9+1024];
	ld.shared.f64 	%fd37, [%r8+64];
	fma.rn.f64 	%fd38, %fd37, %fd36, %fd35;
	ld.shared.f64 	%fd39, [%r9+1152];
	ld.shared.f64 	%fd40, [%r8+72];
	fma.rn.f64 	%fd41, %fd40, %fd39, %fd38;
	ld.shared.f64 	%fd42, [%r9+1280];
	ld.shared.f64 	%fd43, [%r8+80];
	fma.rn.f64 	%fd44, %fd43, %fd42, %fd41;
	ld.shared.f64 	%fd45, [%r9+1408];
	ld.shared.f64 	%fd46, [%r8+88];
	fma.rn.f64 	%fd47, %fd46, %fd45, %fd44;
	ld.shared.f64 	%fd48, [%r9+1536];
	ld.shared.f64 	%fd49, [%r8+96];
	fma.rn.f64 	%fd50, %fd49, %fd48, %fd47;
	ld.shared.f64 	%fd51, [%r9+1664];
	ld.shared.f64 	%fd52, [%r8+104];
	fma.rn.f64 	%fd53, %fd52, %fd51, %fd50;
	ld.shared.f64 	%fd54, [%r9+1792];
	ld.shared.f64 	%fd55, [%r8+112];
	fma.rn.f64 	%fd56, %fd55, %fd54, %fd53;
	ld.shared.f64 	%fd57, [%r9+1920];
	ld.shared.f64 	%fd58, [%r8+120];
	fma.rn.f64 	%fd62, %fd58, %fd57, %fd56;
	bar.sync 	0;
	shl.b32 	%r38, %r22, 4;
	add.s32 	%r42, %r42, %r38;
	add.s32 	%r41, %r41, 16;
	add.s64 	%rd15, %rd15, 128;
	add.s32 	%r40, %r40, 16;
	add.s32 	%r43, %r43, 1;
	setp.lt.s32 	%p8, %r43, %r11;
	@%p8 bra 	$L__BB1_2;

$L__BB1_7:
	setp.ge.s32 	%p9, %r5, %r22;
	setp.ge.s32 	%p10, %r2, %r20;
	or.pred  	%p11, %p10, %p9;
	@%p11 bra 	$L__BB1_9;

	mad.lo.s32 	%r39, %r2, %r22, %r5;
	cvta.to.global.u64 	%rd12, %rd6;
	mul.wide.s32 	%rd13, %r39, 8;
	add.s64 	%rd14, %rd12, %rd13;
	st.global.f64 	[%rd14], %fd62;

$L__BB1_9:
	ret;

}



// ===== COMPILED SASS (sm_100) =====

	.target	sm_100

	.elftype	@"ET_EXEC"


//--------------------- .note.nv.tkinfo           --------------------------
	.section	.note.nv.tkinfo,"",@"SHT_NOTE"
	.sectionflags	@"SHF_NOTE_NV_TKINFO"
	.tkinfo
        /*0018*/ 	.word	0x00000002
        /*0030*/ 	.string	""
        /*0030*/ 	.string	"ptxas"
        /*0030*/ 	.string	"Cuda compilation tools, release 13.0, V13.0.88"
        /*0030*/ 	.string	"Build cuda_13.0.r13.0/compiler.36424714_0"
        /*0030*/ 	.string	"-arch sm_100 "



//--------------------- .note.nv.cuinfo           --------------------------
	.section	.note.nv.cuinfo,"",@"SHT_NOTE"
	.sectionflags	@"SHF_NOTE_NV_CUINFO"
        /*0018*/ 	.short	0x0002
        /*001a*/ 	.short	0x005a
        /*001c*/ 	.short	0x0082
	.zero		2


//--------------------- .nv.info                  --------------------------
	.section	.nv.info,"",@"SHT_CUDA_INFO"
	.align	4


	//----- nvinfo : EIATTR_REGCOUNT
	.align		4
        /*0000*/ 	.byte	0x04, 0x2f
        /*0002*/ 	.short	(.L_1 - .L_0)
	.align		4
.L_0:
        /*0004*/ 	.word	index@(_Z9matMulGpuPdS_S_i)
        /*0008*/ 	.word	0x0000001c


	//----- nvinfo : EIATTR_FRAME_SIZE
	.align		4
.L_1:
        /*000c*/ 	.byte	0x04, 0x11
        /*000e*/ 	.short	(.L_3 - .L_2)
	.align		4
.L_2:
        /*0010*/ 	.word	index@(_Z9matMulGpuPdS_S_i)
        /*0014*/ 	.word	0x00000000


	//----- nvinfo : EIATTR_REGCOUNT
	.align		4
.L_3:
        /*0018*/ 	.byte	0x04, 0x2f
        /*001a*/ 	.short	(.L_5 - .L_4)
	.align		4
.L_4:
        /*001c*/ 	.word	index@(_Z15matrixMulKernelPKdS0_Pdiii)
        /*0020*/ 	.word	0x00000020


	//----- nvinfo : EIATTR_FRAME_SIZE
	.align		4
.L_5:
        /*0024*/ 	.byte	0x04, 0x11
        /*0026*/ 	.short	(.L_7 - .L_6)
	.align		4
.L_6:
        /*0028*/ 	.word	index@(_Z15matrixMulKernelPKdS0_Pdiii)
        /*002c*/ 	.word	0x00000000


	//----- nvinfo : EIATTR_MIN_STACK_SIZE
	.align		4
.L_7:
        /*0030*/ 	.byte	0x04, 0x12
        /*0032*/ 	.short	(.L_9 - .L_8)
	.align		4
.L_8:
        /*0034*/ 	.word	index@(_Z15matrixMulKernelPKdS0_Pdiii)
        /*0038*/ 	.word	0x00000000


	//----- nvinfo : EIATTR_MIN_STACK_SIZE
	.align		4
.L_9:
        /*003c*/ 	.byte	0x04, 0x12
        /*003e*/ 	.short	(.L_11 - .L_10)
	.align		4
.L_10:
        /*0040*/ 	.word	index@(_Z9matMulGpuPdS_S_i)
        /*0044*/ 	.word	0x00000000
.L_11:


//--------------------- .nv.compat                --------------------------
	.section	.nv.compat,"",@"SHT_CUDA_COMPAT_INFO"
	.align	4
        /*0000*/ 	.byte	0x02, 0x09, 0x00, 0x00, 0x02, 0x02, 0x01, 0x00, 0x02, 0x05, 0x05, 0x00, 0x03, 0x07, 0x01, 0x01
        /*0010*/ 	.byte	0x02, 0x03, 0x00, 0x00, 0x02, 0x06, 0x01, 0x00, 0x04, 0x0b, 0x08, 0x00, 0x01, 0x00, 0x00, 0x00
        /*0020*/ 	.byte	0x00, 0x00, 0x00, 0x00


//--------------------- .nv.info._Z15matrixMulKernelPKdS0_Pdiii --------------------------
	.section	.nv.info._Z15matrixMulKernelPKdS0_Pdiii,"",@"SHT_CUDA_INFO"
	.sectionflags	@""
	.align	4


	//----- nvinfo : EIATTR_CUDA_API_VERSION
	.align		4
        /*0000*/ 	.byte	0x04, 0x37
        /*0002*/ 	.short	(.L_13 - .L_12)
.L_12:
        /*0004*/ 	.word	0x00000082


	//----- nvinfo : EIATTR_KPARAM_INFO
	.align		4
.L_13:
        /*0008*/ 	.byte	0x04, 0x17
        /*000a*/ 	.short	(.L_15 - .L_14)
.L_14:
        /*000c*/ 	.word	0x00000000
        /*0010*/ 	.short	0x0005
        /*0012*/ 	.short	0x0020
        /*0014*/ 	.byte	0x00, 0xf0, 0x11, 0x00


	//----- nvinfo : EIATTR_KPARAM_INFO
	.align		4
.L_15:
        /*0018*/ 	.byte	0x04, 0x17
        /*001a*/ 	.short	(.L_17 - .L_16)
.L_16:
        /*001c*/ 	.word	0x00000000
        /*0020*/ 	.short	0x0004
        /*0022*/ 	.short	0x001c
        /*0024*/ 	.byte	0x00, 0xf0, 0x11, 0x00


	//----- nvinfo : EIATTR_KPARAM_INFO
	.align		4
.L_17:
        /*0028*/ 	.byte	0x04, 0x17
        /*002a*/ 	.short	(.L_19 - .L_18)
.L_18:
        /*002c*/ 	.word	0x00000000
        /*0030*/ 	.short	0x0003
        /*0032*/ 	.short	0x0018
        /*0034*/ 	.byte	0x00, 0xf0, 0x11, 0x00


	//----- nvinfo : EIATTR_KPARAM_INFO
	.align		4
.L_19:
        /*0038*/ 	.byte	0x04, 0x17
        /*003a*/ 	.short	(.L_21 - .L_20)
.L_20:
        /*003c*/ 	.word	0x00000000
        /*0040*/ 	.short	0x0002
        /*0042*/ 	.short	0x0010
        /*0044*/ 	.byte	0x00, 0xf0, 0x21, 0x00


	//----- nvinfo : EIATTR_KPARAM_INFO
	.align		4
.L_21:
        /*0048*/ 	.byte	0x04, 0x17
        /*004a*/ 	.short	(.L_23 - .L_22)
.L_22:
        /*004c*/ 	.word	0x00000000
        /*0050*/ 	.short	0x0001
        /*0052*/ 	.short	0x0008
        /*0054*/ 	.byte	0x00, 0xf0, 0x21, 0x00


	//----- nvinfo : EIATTR_KPARAM_INFO
	.align		4
.L_23:
        /*0058*/ 	.byte	0x04, 0x17
        /*005a*/ 	.short	(.L_25 - .L_24)
.L_24:
        /*005c*/ 	.word	0x00000000
        /*0060*/ 	.short	0x0000
        /*0062*/ 	.short	0x0000
        /*0064*/ 	.byte	0x00, 0xf0, 0x21, 0x00


	//----- nvinfo : EIATTR_SPARSE_MMA_MASK
	.align		4
.L_25:
        /*0068*/ 	.byte	0x03, 0x50
        /*006a*/ 	.short	0x0000


	//----- nvinfo : EIATTR_MAXREG_COUNT
	.align		4
        /*006c*/ 	.byte	0x03, 0x1b
        /*006e*/ 	.short	0x00ff


	//----- nvinfo : EIATTR_NUM_BARRIERS
	.align		4
        /*0070*/ 	.byte	0x02, 0x4c
        /*0072*/ 	.byte	0x01
	.zero		1


	//----- nvinfo : EIATTR_MERCURY_ISA_VERSION
	.align		4
        /*0074*/ 	.byte	0x03, 0x5f
        /*0076*/ 	.short	0x0101


	//----- nvinfo : EIATTR_VRC_CTA_INIT_COUNT
	.align		4
        /*0078*/ 	.byte	0x02, 0x4a
	.zero		1
	.zero		1


	//----- nvinfo : EIATTR_EXIT_INSTR_OFFSETS
	.align		4
        /*007c*/ 	.byte	0x04, 0x1c
        /*007e*/ 	.short	(.L_27 - .L_26)


	//   ....[0]....
.L_26:
        /*0080*/ 	.word	0x00000660


	//   ....[1]....
        /*0084*/ 	.word	0x000006b0


	//----- nvinfo : EIATTR_CBANK_PARAM_SIZE
	.align		4
.L_27:
        /*0088*/ 	.byte	0x03, 0x19
        /*008a*/ 	.short	0x0024


	//----- nvinfo : EIATTR_PARAM_CBANK
	.align		4
        /*008c*/ 	.byte	0x04, 0x0a
        /*008e*/ 	.short	(.L_29 - .L_28)
	.align		4
.L_28:
        /*0090*/ 	.word	index@(.nv.constant0._Z15matrixMulKernelPKdS0_Pdiii)
        /*0094*/ 	.short	0x0380
        /*0096*/ 	.short	0x0024


	//----- nvinfo : EIATTR_SW_WAR
	.align		4
.L_29:
        /*0098*/ 	.byte	0x04, 0x36
        /*009a*/ 	.short	(.L_31 - .L_30)
.L_30:
        /*009c*/ 	.word	0x00000008
.L_31:


//--------------------- .nv.info._Z9matMulGpuPdS_S_i --------------------------
	.section	.nv.info._Z9matMulGpuPdS_S_i,"",@"SHT_CUDA_INFO"
	.sectionflags	@""
	.align	4


	//----- nvinfo : EIATTR_CUDA_API_VERSION
	.align		4
        /*0000*/ 	.byte	0x04, 0x37
        /*0002*/ 	.short	(.L_33 - .L_32)
.L_32:
        /*0004*/ 	.word	0x00000082


	//----- nvinfo : EIATTR_KPARAM_INFO
	.align		4
.L_33:
        /*0008*/ 	.byte	0x04, 0x17
        /*000a*/ 	.short	(.L_35 - .L_34)
.L_34:
        /*000c*/ 	.word	0x00000000
        /*0010*/ 	.short	0x0003
        /*0012*/ 	.short	0x0018
        /*0014*/ 	.byte	0x00, 0xf0, 0x11, 0x00


	//----- nvinfo : EIATTR_KPARAM_INFO
	.align		4
.L_35:
        /*0018*/ 	.byte	0x04, 0x17
        /*001a*/ 	.short	(.L_37 - .L_36)
.L_36:
        /*001c*/ 	.word	0x00000000
        /*0020*/ 	.short	0x0002
        /*0022*/ 	.short	0x0010
        /*0024*/ 	.byte	0x00, 0xf0, 0x21, 0x00


	//----- nvinfo : EIATTR_KPARAM_INFO
	.align		4
.L_37:
        /*0028*/ 	.byte	0x04, 0x17
        /*002a*/ 	.short	(.L_39 - .L_38)
.L_38:
        /*002c*/ 	.word	0x00000000
        /*0030*/ 	.short	0x0001
        /*0032*/ 	.short	0x0008
        /*0034*/ 	.byte	0x00, 0xf0, 0x21, 0x00


	//----- nvinfo : EIATTR_KPARAM_INFO
	.align		4
.L_39:
        /*0038*/ 	.byte	0x04, 0x17
        /*003a*/ 	.short	(.L_41 - .L_40)
.L_40:
        /*003c*/ 	.word	0x00000000
        /*0040*/ 	.short	0x0000
        /*0042*/ 	.short	0x0000
        /*0044*/ 	.byte	0x00, 0xf0, 0x21, 0x00


	//----- nvinfo : EIATTR_SPARSE_MMA_MASK
	.align		4
.L_41:
        /*0048*/ 	.byte	0x03, 0x50
        /*004a*/ 	.short	0x0000


	//----- nvinfo : EIATTR_MAXREG_COUNT
	.align		4
        /*004c*/ 	.byte	0x03, 0x1b
        /*004e*/ 	.short	0x00ff


	//----- nvinfo : EIATTR_MERCURY_ISA_VERSION
	.align		4
        /*0050*/ 	.byte	0x03, 0x5f
        /*0052*/ 	.short	0x0101


	//----- nvinfo : EIATTR_VRC_CTA_INIT_COUNT
	.align		4
        /*0054*/ 	.byte	0x02, 0x4a
	.zero		1
	.zero		1


	//----- nvinfo : EIATTR_EXIT_INSTR_OFFSETS
	.align		4
        /*0058*/ 	.byte	0x04, 0x1c
        /*005a*/ 	.short	(.L_43 - .L_42)


	//   ....[0]....
.L_42:
        /*005c*/ 	.word	0x000000d0


	//   ....[1]....
        /*0060*/ 	.word	0x00000cf0


	//   ....[2]....
        /*0064*/ 	.word	0x00000e50


	//----- nvinfo : EIATTR_CBANK_PARAM_SIZE
	.align		4
.L_43:
        /*0068*/ 	.byte	0x03, 0x19
        /*006a*/ 	.short	0x001c


	//----- nvinfo : EIATTR_PARAM_CBANK
	.align		4
        /*006c*/ 	.byte	0x04, 0x0a
        /*006e*/ 	.short	(.L_45 - .L_44)
	.align		4
.L_44:
        /*0070*/ 	.word	index@(.nv.constant0._Z9matMulGpuPdS_S_i)
        /*0074*/ 	.short	0x0380
        /*0076*/ 	.short	0x001c


	//----- nvinfo : EIATTR_SW_WAR
	.align		4
.L_45:
        /*0078*/ 	.byte	0x04, 0x36
        /*007a*/ 	.short	(.L_47 - .L_46)
.L_46:
        /*007c*/ 	.word	0x00000008
.L_47:


//--------------------- .nv.callgraph             --------------------------
	.section	.nv.callgraph,"",@"SHT_CUDA_CALLGRAPH"
	.align	4
	.sectionentsize	8
	.align		4
        /*0000*/ 	.word	0x00000000
	.align		4
        /*0004*/ 	.word	0xffffffff
	.align		4
        /*0008*/ 	.word	0x00000000
	.align		4
        /*000c*/ 	.word	0xfffffffe
	.align		4
        /*0010*/ 	.word	0x00000000
	.align		4
        /*0014*/ 	.word	0xfffffffd
	.align		4
        /*0018*/ 	.word	0x00000000
	.align		4
        /*001c*/ 	.word	0xfffffffc


//--------------------- .text._Z15matrixMulKernelPKdS0_Pdiii --------------------------
	.section	.text._Z15matrixMulKernelPKdS0_Pdiii,"ax",@progbits
	.align	128
        .global         _Z15matrixMulKernelPKdS0_Pdiii
        .type           _Z15matrixMulKernelPKdS0_Pdiii,@function
        .size           _Z15matrixMulKernelPKdS0_Pdiii,(.L_x_10 - _Z15matrixMulKernelPKdS0_Pdiii)
        .other          _Z15matrixMulKernelPKdS0_Pdiii,@"STO_CUDA_ENTRY STV_DEFAULT"
_Z15matrixMulKernelPKdS0_Pdiii:
.text._Z15matrixMulKernelPKdS0_Pdiii:
[----:B------:R-:W-:Y:S01]  /*0000*/  LDC R1, c[0x0][0x37c] ;  /* 0x0000df00ff017b82 */ /* 0x000fe20000000800 */
[----:B------:R-:W0:Y:S01]  /*0010*/  S2R R18, SR_CTAID.Y ;  /* 0x0000000000127919 */ /* 0x000e220000002600 */
[----:B------:R-:W1:Y:S01]  /*0020*/  LDCU UR6, c[0x0][0x39c] ;  /* 0x00007380ff0677ac */ /* 0x000e620008000800 */
[----:B------:R-:W-:Y:S01]  /*0030*/  CS2R R10, SRZ ;  /* 0x00000000000a7805 */ /* 0x000fe2000001ff00 */
[----:B------:R-:W0:Y:S01]  /*0040*/  S2R R19, SR_TID.Y ;  /* 0x0000000000137919 */ /* 0x000e220000002200 */
[----:B------:R-:W2:Y:S01]  /*0050*/  LDCU UR14, c[0x0][0x3a0] ;  /* 0x00007400ff0e77ac */ /* 0x000ea20008000800 */
[----:B------:R-:W3:Y:S01]  /*0060*/  S2R R2, SR_CTAID.X ;  /* 0x0000000000027919 */ /* 0x000ee20000002500 */
[----:B------:R-:W4:Y:S01]  /*0070*/  LDCU.64 UR10, c[0x0][0x358] ;  /* 0x00006b00ff0a77ac */ /* 0x000f220008000a00 */
[----:B------:R-:W3:Y:S01]  /*0080*/  S2R R16, SR_TID.X ;  /* 0x0000000000107919 */ /* 0x000ee20000002100 */
[----:B-1----:R-:W-:Y:S01]  /*0090*/  UISETP.GE.AND UP0, UPT, UR6, 0x1, UPT ;  /* 0x000000010600788c */ /* 0x002fe2000bf06270 */
[----:B0-----:R-:W-:-:S02]  /*00a0*/  IMAD R18, R18, 0x10, R19 ;  /* 0x0000001012127824 */ /* 0x001fc400078e0213 */
[----:B---3--:R-:W-:-:S06]  /*00b0*/  IMAD R21, R2, 0x10, R16 ;  /* 0x0000001002157824 */ /* 0x008fcc00078e0210 */
[----:B--2-4-:R-:W-:Y:S05]  /*00c0*/  BRA.U !UP0, `(.L_x_0) ;  /* 0x0000000508587547 */ /* 0x014fea000b800000 */
[----:B------:R-:W0:Y:S01]  /*00d0*/  S2UR UR7, SR_CgaCtaId ;  /* 0x00000000000779c3 */ /* 0x000e220000008800 */
[----:B------:R-:W1:Y:S01]  /*00e0*/  LDCU UR9, c[0x0][0x3a0] ;  /* 0x00007400ff0977ac */ /* 0x000e620008000800 */
[----:B------:R-:W-:Y:S01]  /*00f0*/  IMAD R3, R18, UR6, R16 ;  /* 0x0000000612037c24 */ /* 0x000fe2000f8e0210 */
[----:B------:R-:W-:Y:S01]  /*0100*/  CS2R R10, SRZ ;  /* 0x00000000000a7805 */ /* 0x000fe2000001ff00 */
[----:B------:R-:W-:Y:S01]  /*0110*/  UMOV UR4, 0x400 ;  /* 0x0000040000047882 */ /* 0x000fe20000000000 */
[----:B------:R-:W-:-:S03]  /*0120*/  UIADD3 UR5, UPT, UPT, UR6, 0xf, URZ ;  /* 0x0000000f06057890 */ /* 0x000fc6000fffe0ff */
[----:B------:R-:W2:Y:S01]  /*0130*/  LDC.64 R6, c[0x0][0x380] ;  /* 0x0000e000ff067b82 */ /* 0x000ea20000000a00 */
[----:B------:R-:W3:Y:S01]  /*0140*/  LDCU.64 UR12, c[0x0][0x398] ;  /* 0x00007300ff0c77ac */ /* 0x000ee20008000a00 */
[----:B------:R-:W-:-:S06]  /*0150*/  USHF.R.S32.HI UR6, URZ, 0x1f, UR5 ;  /* 0x0000001fff067899 */ /* 0x000fcc0008011405 */
[----:B------:R-:W4:Y:S01]  /*0160*/  LDC R0, c[0x0][0x3a0] ;  /* 0x0000e800ff007b82 */ /* 0x000f220000000800 */
[----:B------:R-:W-:Y:S01]  /*0170*/  ULEA.HI UR6, UR6, UR5, URZ, 0x4 ;  /* 0x0000000506067291 */ /* 0x000fe2000f8f20ff */
[----:B-1----:R-:W-:-:S03]  /*0180*/  IMAD R17, R19, UR9, R16 ;  /* 0x0000000913117c24 */ /* 0x002fc6000f8e0210 */
[----:B------:R-:W-:Y:S01]  /*0190*/  USHF.R.S32.HI UR6, URZ, 0x4, UR6 ;  /* 0x00000004ff067899 */ /* 0x000fe20008011406 */
[----:B------:R-:W-:Y:S01]  /*01a0*/  IMAD R17, R2, 0x10, R17 ;  /* 0x0000001002117824 */ /* 0x000fe200078e0211 */
[----:B0-----:R-:W-:Y:S02]  /*01b0*/  ULEA UR8, UR7, UR4, 0x18 ;  /* 0x0000000407087291 */ /* 0x001fe4000f8ec0ff */
[----:B------:R-:W-:-:S04]  /*01c0*/  UIADD3 UR4, UPT, UPT, UR4, 0x800, URZ ;  /* 0x0000080004047890 */ /* 0x000fc8000fffe0ff */
[----:B------:R-:W-:Y:S01]  /*01d0*/  ULEA UR4, UR7, UR4, 0x18 ;  /* 0x0000000407047291 */ /* 0x000fe2000f8ec0ff */
[----:B------:R-:W-:Y:S01]  /*01e0*/  LEA R5, R19, UR8, 0x7 ;  /* 0x0000000813057c11 */ /* 0x000fe2000f8e38ff */
[----:B--2---:R-:W-:-:S04]  /*01f0*/  IMAD.WIDE R6, R3, 0x8, R6 ;  /* 0x0000000803067825 */ /* 0x004fc800078e0206 */
[----:B------:R-:W-:Y:S01]  /*0200*/  LEA R9, R19, UR4, 0x7 ;  /* 0x0000000413097c11 */ /* 0x000fe2000f8e38ff */
[C---:B------:R-:W-:Y:S01]  /*0210*/  IMAD R3, R16.reuse, 0x8, R5 ;  /* 0x0000000810037824 */ /* 0x040fe200078e0205 */
[C---:B------:R-:W-:Y:S01]  /*0220*/  LEA R4, R16.reuse, UR4, 0x3 ;  /* 0x0000000410047c11 */ /* 0x040fe2000f8e18ff */
[----:B------:R-:W-:Y:S01]  /*0230*/  UMOV UR4, URZ ;  /* 0x000000ff00047c82 */ /* 0x000fe20008000000 */
[----:B---3--:R-:W-:-:S07]  /*0240*/  LEA R2, R16, R9, 0x3 ;  /* 0x0000000910027211 */ /* 0x008fce00078e18ff */
.L_x_1:
[----:B------:R-:W-:Y:S02]  /*0250*/  ISETP.GE.AND P0, PT, R19, UR13, PT ;  /* 0x0000000d13007c0c */ /* 0x000fe4000bf06270 */
[----:B------:R-:W-:Y:S02]  /*0260*/  CS2R R24, SRZ ;  /* 0x0000000000187805 */ /* 0x000fe4000001ff00 */
[----:B------:R-:W-:Y:S02]  /*0270*/  ISETP.GE.AND P1, PT, R16, UR13, PT ;  /* 0x0000000d10007c0c */ /* 0x000fe4000bf26270 */
[----:B------:R-:W-:Y:S02]  /*0280*/  CS2R R28, SRZ ;  /* 0x00000000001c7805 */ /* 0x000fe4000001ff00 */
[----:B----4-:R-:W-:Y:S02]  /*0290*/  ISETP.GE.OR P0, PT, R21, R0, P0 ;  /* 0x000000001500720c */ /* 0x010fe40000706670 */
[----:B------:R-:W-:-:S11]  /*02a0*/  ISETP.GE.OR P1, PT, R18, UR12, P1 ;  /* 0x0000000c12007c0c */ /* 0x000fd60008f26670 */
[----:B------:R-:W0:Y:S02]  /*02b0*/  @!P0 LDC.64 R26, c[0x0][0x388] ;  /* 0x0000e200ff1a8b82 */ /* 0x000e240000000a00 */
[----:B------:R-:W2:Y:S01]  /*02c0*/  @!P1 LDG.E.64 R24, desc[UR10][R6.64] ;  /* 0x0000000a06189981 */ /* 0x000ea2000c1e1b00 */
[----:B0-----:R-:W-:-:S05]  /*02d0*/  @!P0 IMAD.WIDE R26, R17, 0x8, R26 ;  /* 0x00000008111a8825 */ /* 0x001fca00078e021a */
[----:B------:R-:W3:Y:S04]  /*02e0*/  @!P0 LDG.E.64 R28, desc[UR10][R26.64] ;  /* 0x0000000a1a1c8981 */ /* 0x000ee8000c1e1b00 */
[----:B--2---:R-:W-:Y:S04]  /*02f0*/  STS.64 [R3], R24 ;  /* 0x0000001803007388 */ /* 0x004fe80000000a00 */
[----:B---3--:R-:W-:Y:S01]  /*0300*/  STS.64 [R2], R28 ;  /* 0x0000001c02007388 */ /* 0x008fe20000000a00 */
[----:B------:R-:W-:Y:S06]  /*0310*/  BAR.SYNC.DEFER_BLOCKING 0x0 ;  /* 0x0000000000007b1d */ /* 0x000fec0000010000 */
[----:B------:R-:W-:Y:S04]  /*0320*/  LDS.64 R8, [R4] ;  /* 0x0000000004087984 */ /* 0x000fe80000000a00 */
[----:B------:R-:W0:Y:S04]  /*0330*/  LDS.128 R12, [R5] ;  /* 0x00000000050c7984 */ /* 0x000e280000000c00 */
[----:B------:R-:W1:Y:S04]  /*0340*/  LDS.64 R22, [R4+0x80] ;  /* 0x0000800004167984 */ /* 0x000e680000000a00 */
[----:B------:R-:W-:Y:S04]  /*0350*/  LDS.64 R24, [R4+0x100] ;  /* 0x0001000004187984 */ /* 0x000fe80000000a00 */
[----:B------:R-:W-:Y:S01]  /*0360*/  LDS.64 R26, [R4+0x200] ;  /* 0x00020000041a7984 */ /* 0x000fe20000000a00 */
[----:B0-----:R-:W-:-:S03]  /*0370*/  DFMA R12, R8, R12, R10 ;  /* 0x0000000c080c722b */ /* 0x001fc6000000000a */
[----:B------:R-:W0:Y:S05]  /*0380*/  LDS.128 R8, [R5+0x10] ;  /* 0x0000100005087984 */ /* 0x000e2a0000000c00 */
[----:B-1----:R-:W-:Y:S01]  /*0390*/  DFMA R14, R22, R14, R12 ;  /* 0x0000000e160e722b */ /* 0x002fe2000000000c */
[----:B------:R-:W1:Y:S07]  /*03a0*/  LDS.64 R22, [R4+0x180] ;  /* 0x0001800004167984 */ /* 0x000e6e0000000a00 */
[----:B0-----:R-:W-:-:S02]  /*03b0*/  DFMA R8, R24, R8, R14 ;  /* 0x000000081808722b */ /* 0x001fc4000000000e */
[----:B------:R-:W0:Y:S04]  /*03c0*/  LDS.128 R12, [R5+0x20] ;  /* 0x00002000050c7984 */ /* 0x000e280000000c00 */
[----:B------:R-:W-:Y:S02]  /*03d0*/  LDS.64 R24, [R4+0x300] ;  /* 0x0003000004187984 */ /* 0x000fe40000000a00 */
[----:B-1----:R-:W-:Y:S02]  /*03e0*/  DFMA R10, R22, R10, R8 ;  /* 0x0000000a160a722b */ /* 0x002fe40000000008 */
[----:B------:R-:W1:Y:S06]  /*03f0*/  LDS.64 R22, [R4+0x280] ;  /* 0x0002800004167984 */ /* 0x000e6c0000000a00 */
        /* <DEDUP_REMOVED lines=17> */
[----:B------:R-:W2:Y:S02]  /*0510*/  LDS.64 R24, [R4+0x680] ;  /* 0x0006800004187984 */ /* 0x000ea40000000a00 */
[----:B-1----:R-:W-:Y:S02]  /*0520*/  DFMA R10, R22, R10, R8 ;  /* 0x0000000a160a722b */ /* 0x002fe40000000008 */
[----:B------:R-:W-:Y:S06]  /*0530*/  LDS.64 R22, [R4+0x700] ;  /* 0x0007000004167984 */ /* 0x000fec0000000a00 */
[----:B0-----:R-:W-:-:S02]  /*0540*/  DFMA R26, R26, R12, R10 ;  /* 0x0000000c1a1a722b */ /* 0x001fc4000000000a */
[----:B------:R-:W0:Y:S04]  /*0550*/  LDS.128 R8, [R5+0x70] ;  /* 0x0000700005087984 */ /* 0x000e280000000c00 */
[----:B------:R-:W1:Y:S02]  /*0560*/  LDS.64 R12, [R4+0x780] ;  /* 0x00078000040c7984 */ /* 0x000e640000000a00 */
[----:B--2---:R-:W-:Y:S01]  /*0570*/  DFMA R14, R24, R14, R26 ;  /* 0x0000000e180e722b */ /* 0x004fe2000000001a */
[----:B------:R-:W-:-:S04]  /*0580*/  UIADD3 UR4, UPT, UPT, UR4, 0x1, URZ ;  /* 0x0000000104047890 */ /* 0x000fc8000fffe0ff */
[----:B------:R-:W-:Y:S01]  /*0590*/  UISETP.GE.AND UP0, UPT, UR4, UR6, UPT ;  /* 0x000000060400728c */ /* 0x000fe2000bf06270 */
[----:B------:R-:W-:Y:S01]  /*05a0*/  BAR.SYNC.DEFER_BLOCKING 0x0 ;  /* 0x0000000000007b1d */ /* 0x000fe20000010000 */
[----:B------:R-:W-:Y:S01]  /*05b0*/  IADD3 R6, P0, PT, R6, 0x80, RZ ;  /* 0x0000008006067810 */ /* 0x000fe20007f1e0ff */
[----:B------:R-:W-:Y:S02]  /*05c0*/  VIADD R19, R19, 0x10 ;  /* 0x0000001013137836 */ /* 0x000fe40000000000 */
[----:B------:R-:W-:Y:S01]  /*05d0*/  VIADD R16, R16, 0x10 ;  /* 0x0000001010107836 */ /* 0x000fe20000000000 */
[----:B------:R-:W-:Y:S01]  /*05e0*/  IADD3.X R7, PT, PT, RZ, R7, RZ, P0, !PT ;  /* 0x00000007ff077210 */ /* 0x000fe200007fe4ff */
[----:B------:R-:W-:Y:S01]  /*05f0*/  IMAD R17, R0, 0x10, R17 ;  /* 0x0000001000117824 */ /* 0x000fe200078e0211 */
[----:B0-----:R-:W-:-:S08]  /*0600*/  DFMA R8, R22, R8, R14 ;  /* 0x000000081608722b */ /* 0x001fd0000000000e */
[----:B-1----:R-:W-:Y:S01]  /*0610*/  DFMA R10, R12, R10, R8 ;  /* 0x0000000a0c0a722b */ /* 0x002fe20000000008 */
[----:B------:R-:W-:Y:S10]  /*0620*/  BRA.U !UP0, `(.L_x_1) ;  /* 0xfffffffd08087547 */ /* 0x000ff4000b83ffff */
.L_x_0:
[----:B------:R-:W0:Y:S01]  /*0630*/  LDCU UR4, c[0x0][0x398] ;  /* 0x00007300ff0477ac */ /* 0x000e220008000800 */
[----:B------:R-:W-:-:S04]  /*0640*/  ISETP.GE.AND P0, PT, R21, UR14, PT ;  /* 0x0000000e15007c0c */ /* 0x000fc8000bf06270 */
[----:B0-----:R-:W-:-:S13]  /*0650*/  ISETP.GE.OR P0, PT, R18, UR4, P0 ;  /* 0x0000000412007c0c */ /* 0x001fda0008706670 */
[----:B------:R-:W-:Y:S05]  /*0660*/  @P0 EXIT ;  /* 0x000000000000094d */ /* 0x000fea0003800000 */
[----:B------:R-:W0:Y:S01]  /*0670*/  LDC.64 R2, c[0x0][0x390] ;  /* 0x0000e400ff027b82 */ /* 0x000e220000000a00 */
[----:B------:R-:W-:-:S04]  /*0680*/  IMAD R21, R18, UR14, R21 ;  /* 0x0000000e12157c24 */ /* 0x000fc8000f8e0215 */
[----:B0-----:R-:W-:-:S05]  /*0690*/  IMAD.WIDE R2, R21, 0x8, R2 ;  /* 0x0000000815027825 */ /* 0x001fca00078e0202 */
[----:B------:R-:W-:Y:S01]  /*06a0*/  STG.E.64 desc[UR10][R2.64], R10 ;  /* 0x0000000a02007986 */ /* 0x000fe2000c101b0a */
[----:B------:R-:W-:Y:S05]  /*06b0*/  EXIT ;  /* 0x000000000000794d */ /* 0x000fea0003800000 */
.L_x_2:
[----:B------:R-:W-:-:S00]  /*06c0*/  BRA `(.L_x_2) ;  /* 0xfffffffc00fc7947 */ /* 0x000fc0000383ffff */
[----:B------:R-:W-:-:S00]  /*06d0*/  NOP ;  /* 0x0000000000007918 */ /* 0x000fc00000000000 */
        /* <DEDUP_REMOVED lines=10> */
.L_x_10:


//--------------------- .text._Z9matMulGpuPdS_S_i --------------------------
	.section	.text._Z9matMulGpuPdS_S_i,"ax",@progbits
	.align	128
        .global         _Z9matMulGpuPdS_S_i
        .type           _Z9matMulGpuPdS_S_i,@function
        .size           _Z9matMulGpuPdS_S_i,(.L_x_11 - _Z9matMulGpuPdS_S_i)
        .other          _Z9matMulGpuPdS_S_i,@"STO_CUDA_ENTRY STV_DEFAULT"
_Z9matMulGpuPdS_S_i:
.text._Z9matMulGpuPdS_S_i:
[----:B------:R-:W-:Y:S01]  /*0000*/  LDC R1, c[0x0][0x37c] ;  /* 0x0000df00ff017b82 */ /* 0x000fe20000000800 */
[----:B------:R-:W0:Y:S07]  /*0010*/  S2R R4, SR_TID.X ;  /* 0x0000000000047919 */ /* 0x000e2e0000002100 */
[----:B------:R-:W1:Y:S01]  /*0020*/  LDC R7, c[0x0][0x364] ;  /* 0x0000d900ff077b82 */ /* 0x000e620000000800 */
[----:B------:R-:W1:Y:S07]  /*0030*/  S2R R2, SR_TID.Y ;  /* 0x0000000000027919 */ /* 0x000e6e0000002200 */
[----:B------:R-:W0:Y:S08]  /*0040*/  S2UR UR5, SR_CTAID.X ;  /* 0x00000000000579c3 */ /* 0x000e300000002500 */
[----:B------:R-:W0:Y:S08]  /*0050*/  LDC R5, c[0x0][0x360] ;  /* 0x0000d800ff057b82 */ /* 0x000e300000000800 */
[----:B------:R-:W1:Y:S08]  /*0060*/  S2UR UR4, SR_CTAID.Y ;  /* 0x00000000000479c3 */ /* 0x000e700000002600 */
[----:B------:R-:W2:Y:S01]  /*0070*/  LDC R0, c[0x0][0x398] ;  /* 0x0000e600ff007b82 */ /* 0x000ea20000000800 */
[----:B0-----:R-:W-:-:S02]  /*0080*/  IMAD R5, R5, UR5, R4 ;  /* 0x0000000505057c24 */ /* 0x001fc4000f8e0204 */
[----:B-1----:R-:W-:-:S03]  /*0090*/  IMAD R7, R7, UR4, R2 ;  /* 0x0000000407077c24 */ /* 0x002fc6000f8e0202 */
[----:B--2---:R-:W-:-:S04]  /*00a0*/  ISETP.GE.AND P0, PT, R5, R0, PT ;  /* 0x000000000500720c */ /* 0x004fc80003f06270 */
[----:B------:R-:W-:-:S04]  /*00b0*/  ISETP.GE.OR P0, PT, R7, R0, P0 ;  /* 0x000000000700720c */ /* 0x000fc80000706670 */
[----:B------:R-:W-:-:S13]  /*00c0*/  ISETP.LT.OR P0, PT, R0, 0x1, P0 ;  /* 0x000000010000780c */ /* 0x000fda0000701670 */
[----:B------:R-:W-:Y:S05]  /*00d0*/  @P0 EXIT ;  /* 0x000000000000094d */ /* 0x000fea0003800000 */
[----:B------:R-:W0:Y:S01]  /*00e0*/  LDC.64 R2, c[0x0][0x390] ;  /* 0x0000e400ff027b82 */ /* 0x000e220000000a00 */
[----:B------:R-:W-:Y:S01]  /*00f0*/  IADD3 R6, PT, PT, R0, -0x1, RZ ;  /* 0xffffffff00067810 */ /* 0x000fe20007ffe0ff */
[----:B------:R-:W-:Y:S01]  /*0100*/  IMAD R4, R7, R0, RZ ;  /* 0x0000000007047224 */ /* 0x000fe200078e02ff */
[----:B------:R-:W1:Y:S02]  /*0110*/  LDCU.64 UR6, c[0x0][0x358] ;  /* 0x00006b00ff0677ac */ /* 0x000e640008000a00 */
[----:B------:R-:W-:Y:S02]  /*0120*/  ISETP.GE.U32.AND P0, PT, R6, 0x3, PT ;  /* 0x000000030600780c */ /* 0x000fe40003f06070 */
[----:B------:R-:W-:Y:S01]  /*0130*/  IADD3 R7, PT, PT, R5, R4, RZ ;  /* 0x0000000405077210 */ /* 0x000fe20007ffe0ff */
[----:B------:R-:W-:-:S04]  /*0140*/  UMOV UR4, URZ ;  /* 0x000000ff00047c82 */ /* 0x000fc80008000000 */
[----:B0-----:R-:W-:Y:S01]  /*0150*/  IMAD.WIDE R2, R7, 0x8, R2 ;  /* 0x0000000807027825 */ /* 0x001fe200078e0202 */
[----:B------:R-:W-:-:S05]  /*0160*/  LOP3.LUT R7, R0, 0x3, RZ, 0xc0, !PT ;  /* 0x0000000300077812 */ /* 0x000fca00078ec0ff */
[----:B-1----:R-:W-:Y:S05]  /*0170*/  @!P0 BRA `(.L_x_3) ;  /* 0x0000000800d88947 */ /* 0x002fea0003800000 */
[----:B------:R-:W0:Y:S01]  /*0180*/  LDC.64 R10, c[0x0][0x388] ;  /* 0x0000e200ff0a7b82 */ /* 0x000e220000000a00 */
[----:B------:R-:W-:Y:S01]  /*0190*/  IADD3 R6, PT, PT, -R7, R0, RZ ;  /* 0x0000000007067210 */ /* 0x000fe20007ffe1ff */
[----:B------:R1:W5:Y:S01]  /*01a0*/  LDG.E.64 R12, desc[UR6][R2.64] ;  /* 0x00000006020c7981 */ /* 0x000362000c1e1b00 */
[----:B------:R-:W2:Y:S02]  /*01b0*/  LDCU.64 UR8, c[0x0][0x380] ;  /* 0x00007000ff0877ac */ /* 0x000ea40008000a00 */
[----:B------:R-:W-:Y:S01]  /*01c0*/  ISETP.GT.AND P0, PT, R6, RZ, PT ;  /* 0x000000ff0600720c */ /* 0x000fe20003f04270 */
[----:B------:R-:W-:Y:S01]  /*01d0*/  UMOV UR4, URZ ;  /* 0x000000ff00047c82 */ /* 0x000fe20008000000 */
[----:B0-----:R-:W-:-:S11]  /*01e0*/  IMAD.WIDE R10, R5, 0x8, R10 ;  /* 0x00000008050a7825 */ /* 0x001fd600078e020a */
[----:B-12---:R-:W-:Y:S05]  /*01f0*/  @!P0 BRA `(.L_x_4) ;  /* 0x0000000800448947 */ /* 0x006fea0003800000 */
[----:B------:R-:W-:Y:S02]  /*0200*/  ISETP.GT.AND P1, PT, R6, 0xc, PT ;  /* 0x0000000c0600780c */ /* 0x000fe40003f24270 */
[----:B------:R-:W-:-:S11]  /*0210*/  PLOP3.LUT P0, PT, PT, PT, PT, 0x80, 0x8 ;  /* 0x000000000008781c */ /* 0x000fd60003f0f070 */
[----:B------:R-:W-:Y:S05]  /*0220*/  @!P1 BRA `(.L_x_5) ;  /* 0x0000000400689947 */ /* 0x000fea0003800000 */
[----:B------:R-:W-:-:S13]  /*0230*/  PLOP3.LUT P0, PT, PT, PT, PT, 0x8, 0x80 ;  /* 0x000000000080781c */ /* 0x000fda0003f0e170 */
.L_x_6:
[----:B------:R-:W-:Y:S01]  /*0240*/  MOV R8, UR8 ;  /* 0x0000000800087c02 */ /* 0x000fe20008000f00 */
[----:B------:R-:W2:Y:S01]  /*0250*/  LDG.E.64 R14, desc[UR6][R10.64] ;  /* 0x000000060a0e7981 */ /* 0x000ea2000c1e1b00 */
[----:B------:R-:W-:-:S03]  /*0260*/  MOV R9, UR9 ;  /* 0x0000000900097c02 */ /* 0x000fc60008000f00 */
[----:B------:R-:W-:-:S05]  /*0270*/  IMAD.WIDE R8, R4, 0x8, R8 ;  /* 0x0000000804087825 */ /* 0x000fca00078e0208 */
[----:B-1----:R-:W2:Y:S02]  /*0280*/  LDG.E.64 R16, desc[UR6][R8.64] ;  /* 0x0000000608107981 */ /* 0x002ea4000c1e1b00 */
[----:B--2--5:R-:W-:Y:S01]  /*0290*/  DFMA R14, R14, R16, R12 ;  /* 0x000000100e0e722b */ /* 0x024fe2000000000c */
[----:B------:R-:W-:-:S06]  /*02a0*/  IMAD.WIDE R12, R0, 0x8, R10 ;  /* 0x00000008000c7825 */ /* 0x000fcc00078e020a */
[----:B------:R0:W-:Y:S04]  /*02b0*/  STG.E.64 desc[UR6][R2.64], R14 ;  /* 0x0000000e02007986 */ /* 0x0001e8000c101b06 */
[----:B------:R-:W2:Y:S04]  /*02c0*/  LDG.E.64 R16, desc[UR6][R12.64] ;  /* 0x000000060c107981 */ /* 0x000ea8000c1e1b00 */
[----:B------:R-:W2:Y:S02]  /*02d0*/  LDG.E.64 R18, desc[UR6][R8.64+0x8] ;  /* 0x0000080608127981 */ /* 0x000ea4000c1e1b00 */
[----:B--2---:R-:W-:Y:S01]  /*02e0*/  DFMA R16, R16, R18, R14 ;  /* 0x000000121010722b */ /* 0x004fe2000000000e */
[----:B------:R-:W-:-:S06]  /*02f0*/  IMAD.WIDE R18, R0, 0x8, R12 ;  /* 0x0000000800127825 */ /* 0x000fcc00078e020c */
[----:B------:R1:W-:Y:S04]  /*0300*/  STG.E.64 desc[UR6][R2.64], R16 ;  /* 0x0000001002007986 */ /* 0x0003e8000c101b06 */
[----:B------:R-:W2:Y:S04]  /*0310*/  LDG.E.64 R20, desc[UR6][R18.64] ;  /* 0x0000000612147981 */ /* 0x000ea8000c1e1b00 */
[----:B------:R-:W2:Y:S02]  /*0320*/  LDG.E.64 R10, desc[UR6][R8.64+0x10] ;  /* 0x00001006080a7981 */ /* 0x000ea4000c1e1b00 */
[----:B--2---:R-:W-:Y:S01]  /*0330*/  DFMA R10, R20, R10, R16 ;  /* 0x0000000a140a722b */ /* 0x004fe20000000010 */
[----:B------:R-:W-:-:S06]  /*0340*/  IMAD.WIDE R20, R0, 0x8, R18 ;  /* 0x0000000800147825 */ /* 0x000fcc00078e0212 */
[----:B------:R2:W-:Y:S04]  /*0350*/  STG.E.64 desc[UR6][R2.64], R10 ;  /* 0x0000000a02007986 */ /* 0x0005e8000c101b06 */
[----:B0-----:R-:W3:Y:S04]  /*0360*/  LDG.E.64 R14, desc[UR6][R20.64] ;  /* 0x00000006140e7981 */ /* 0x001ee8000c1e1b00 */
[----:B------:R-:W3:Y:S02]  /*0370*/  LDG.E.64 R12, desc[UR6][R8.64+0x18] ;  /* 0x00001806080c7981 */ /* 0x000ee4000c1e1b00 */
[----:B---3--:R-:W-:Y:S01]  /*0380*/  DFMA R14, R14, R12, R10 ;  /* 0x0000000c0e0e722b */ /* 0x008fe2000000000a */
[----:B------:R-:W-:-:S06]  /*0390*/  IMAD.WIDE R12, R0, 0x8, R20 ;  /* 0x00000008000c7825 */ /* 0x000fcc00078e0214 */
[----:B------:R0:W-:Y:S04]  /*03a0*/  STG.E.64 desc[UR6][R2.64], R14 ;  /* 0x0000000e02007986 */ /* 0x0001e8000c101b06 */
[----:B-1----:R-:W3:Y:S04]  /*03b0*/  LDG.E.64 R16, desc[UR6][R12.64] ;  /* 0x000000060c107981 */ /* 0x002ee8000c1e1b00 */
[----:B------:R-:W3:Y:S02]  /*03c0*/  LDG.E.64 R18, desc[UR6][R8.64+0x20] ;  /* 0x0000200608127981 */ /* 0x000ee4000c1e1b00 */
[----:B---3--:R-:W-:Y:S01]  /*03d0*/  DFMA R16, R16, R18, R14 ;  /* 0x000000121010722b */ /* 0x008fe2000000000e */
[----:B------:R-:W-:-:S06]  /*03e0*/  IMAD.WIDE R18, R0, 0x8, R12 ;  /* 0x0000000800127825 */ /* 0x000fcc00078e020c */
[----:B------:R1:W-:Y:S04]  /*03f0*/  STG.E.64 desc[UR6][R2.64], R16 ;  /* 0x0000001002007986 */ /* 0x0003e8000c101b06 */
[----:B--2---:R-:W2:Y:S04]  /*0400*/  LDG.E.64 R10, desc[UR6][R18.64] ;  /* 0x00000006120a7981 */ /* 0x004ea8000c1e1b00 */
        /* <DEDUP_REMOVED lines=45> */
[----:B------:R-:W2:Y:S01]  /*06e0*/  LDG.E.64 R10, desc[UR6][R8.64+0x70] ;  /* 0x00007006080a7981 */ /* 0x000ea2000c1e1b00 */
[----:B------:R-:W-:Y:S01]  /*06f0*/  IMAD.WIDE R22, R0, 0x8, R18 ;  /* 0x0000000800167825 */ /* 0x000fe200078e0212 */
[----:B--2---:R-:W-:-:S07]  /*0700*/  DFMA R20, R20, R10, R16 ;  /* 0x0000000a1414722b */ /* 0x004fce0000000010 */
[----:B------:R1:W-:Y:S04]  /*0710*/  STG.E.64 desc[UR6][R2.64], R20 ;  /* 0x0000001402007986 */ /* 0x0003e8000c101b06 */
[----:B------:R-:W2:Y:S04]  /*0720*/  LDG.E.64 R10, desc[UR6][R8.64+0x78] ;  /* 0x00007806080a7981 */ /* 0x000ea8000c1e1b00 */
[----:B0-----:R-:W2:Y:S01]  /*0730*/  LDG.E.64 R12, desc[UR6][R22.64] ;  /* 0x00000006160c7981 */ /* 0x001ea2000c1e1b00 */
[----:B------:R-:W-:-:S04]  /*0740*/  IADD3 R6, PT, PT, R6, -0x10, RZ ;  /* 0xfffffff006067810 */ /* 0x000fc80007ffe0ff */
[----:B------:R-:W-:Y:S01]  /*0750*/  ISETP.GT.AND P1, PT, R6, 0xc, PT ;  /* 0x0000000c0600780c */ /* 0x000fe20003f24270 */
[----:B------:R-:W-:Y:S02]  /*0760*/  UIADD3 UR8, UP0, UPT, UR8, 0x80, URZ ;  /* 0x0000008008087890 */ /* 0x000fe4000ff1e0ff */
[----:B------:R-:W-:Y:S02]  /*0770*/  UIADD3 UR4, UPT, UPT, UR4, 0x10, URZ ;  /* 0x0000001004047890 */ /* 0x000fe4000fffe0ff */
[----:B------:R-:W-:Y:S01]  /*0780*/  UIADD3.X UR9, UPT, UPT, URZ, UR9, URZ, UP0, !UPT ;  /* 0x00000009ff097290 */ /* 0x000fe200087fe4ff */
[----:B--2---:R-:W-:Y:S01]  /*0790*/  DFMA R12, R12, R10, R20 ;  /* 0x0000000a0c0c722b */ /* 0x004fe20000000014 */
[----:B------:R-:W-:-:S06]  /*07a0*/  IMAD.WIDE R10, R0, 0x8, R22 ;  /* 0x00000008000a7825 */ /* 0x000fcc00078e0216 */
[----:B------:R1:W-:Y:S01]  /*07b0*/  STG.E.64 desc[UR6][R2.64], R12 ;  /* 0x0000000c02007986 */ /* 0x0003e2000c101b06 */
[----:B------:R-:W-:Y:S05]  /*07c0*/  @P1 BRA `(.L_x_6) ;  /* 0xfffffff8009c1947 */ /* 0x000fea000383ffff */
.L_x_5:
[----:B------:R-:W-:-:S13]  /*07d0*/  ISETP.GT.AND P1, PT, R6, 0x4, PT ;  /* 0x000000040600780c */ /* 0x000fda0003f24270 */
[----:B------:R-:W-:Y:S05]  /*07e0*/  @!P1 BRA `(.L_x_7) ;  /* 0x0000000000c09947 */ /* 0x000fea0003800000 */
        /* <DEDUP_REMOVED lines=34> */
[----:B------:R-:W3:Y:S01]  /*0a10*/  LDG.E.64 R12, desc[UR6][R8.64+0x30] ;  /* 0x00003006080c7981 */ /* 0x000ee2000c1e1b00 */
[----:B------:R-:W-:Y:S01]  /*0a20*/  IMAD.WIDE R22, R0, 0x8, R20 ;  /* 0x0000000800167825 */ /* 0x000fe200078e0214 */
[----:B---3--:R-:W-:-:S07]  /*0a30*/  DFMA R14, R14, R12, R10 ;  /* 0x0000000c0e0e722b */ /* 0x008fce000000000a */
[----:B------:R0:W-:Y:S04]  /*0a40*/  STG.E.64 desc[UR6][R2.64], R14 ;  /* 0x0000000e02007986 */ /* 0x0001e8000c101b06 */
[----:B-1----:R-:W3:Y:S04]  /*0a50*/  LDG.E.64 R16, desc[UR6][R8.64+0x38] ;  /* 0x0000380608107981 */ /* 0x002ee8000c1e1b00 */
[----:B------:R-:W3:Y:S01]  /*0a60*/  LDG.E.64 R12, desc[UR6][R22.64] ;  /* 0x00000006160c7981 */ /* 0x000ee2000c1e1b00 */
[----:B------:R-:W-:Y:S01]  /*0a70*/  UIADD3 UR8, UP0, UPT, UR8, 0x40, URZ ;  /* 0x0000004008087890 */ /* 0x000fe2000ff1e0ff */
[----:B------:R-:W-:Y:S01]  /*0a80*/  PLOP3.LUT P0, PT, PT, PT, PT, 0x8, 0x80 ;  /* 0x000000000080781c */ /* 0x000fe20003f0e170 */
[----:B--2---:R-:W-:Y:S01]  /*0a90*/  IMAD.WIDE R10, R0, 0x8, R22 ;  /* 0x00000008000a7825 */ /* 0x004fe200078e0216 */
[----:B------:R-:W-:Y:S01]  /*0aa0*/  IADD3 R6, PT, PT, R6, -0x8, RZ ;  /* 0xfffffff806067810 */ /* 0x000fe20007ffe0ff */
[----:B------:R-:W-:-:S02]  /*0ab0*/  UIADD3 UR4, UPT, UPT, UR4, 0x8, URZ ;  /* 0x0000000804047890 */ /* 0x000fc4000fffe0ff */
[----:B------:R-:W-:Y:S01]  /*0ac0*/  UIADD3.X UR9, UPT, UPT, URZ, UR9, URZ, UP0, !UPT ;  /* 0x00000009ff097290 */ /* 0x000fe200087fe4ff */
[----:B---3--:R-:W-:-:S07]  /*0ad0*/  DFMA R12, R12, R16, R14 ;  /* 0x000000100c0c722b */ /* 0x008fce000000000e */
[----:B------:R0:W-:Y:S04]  /*0ae0*/  STG.E.64 desc[UR6][R2.64], R12 ;  /* 0x0000000c02007986 */ /* 0x0001e8000c101b06 */
.L_x_7:
[----:B------:R-:W-:-:S13]  /*0af0*/  ISETP.NE.OR P0, PT, R6, RZ, P0 ;  /* 0x000000ff0600720c */ /* 0x000fda0000705670 */
[----:B------:R-:W-:Y:S05]  /*0b00*/  @!P0 BRA `(.L_x_3) ;  /* 0x0000000000748947 */ /* 0x000fea0003800000 */
.L_x_4:
[----:B------:R-:W-:Y:S01]  /*0b10*/  MOV R8, UR8 ;  /* 0x0000000800087c02 */ /* 0x000fe20008000f00 */
[----:B0-2---:R-:W2:Y:S01]  /*0b20*/  LDG.E.64 R14, desc[UR6][R10.64] ;  /* 0x000000060a0e7981 */ /* 0x005ea2000c1e1b00 */
[----:B------:R-:W-:-:S03]  /*0b30*/  MOV R9, UR9 ;  /* 0x0000000900097c02 */ /* 0x000fc60008000f00 */
[----:B------:R-:W-:-:S05]  /*0b40*/  IMAD.WIDE R8, R4, 0x8, R8 ;  /* 0x0000000804087825 */ /* 0x000fca00078e0208 */
[----:B-1----:R-:W2:Y:S01]  /*0b50*/  LDG.E.64 R16, desc[UR6][R8.64] ;  /* 0x0000000608107981 */ /* 0x002ea2000c1e1b00 */
[----:B------:R-:W-:Y:S01]  /*0b60*/  IMAD.WIDE R20, R0, 0x8, R10 ;  /* 0x0000000800147825 */ /* 0x000fe200078e020a */
[----:B--2--5:R-:W-:-:S07]  /*0b70*/  DFMA R14, R14, R16, R12 ;  /* 0x000000100e0e722b */ /* 0x024fce000000000c */
[----:B------:R2:W-:Y:S04]  /*0b80*/  STG.E.64 desc[UR6][R2.64], R14 ;  /* 0x0000000e02007986 */ /* 0x0005e8000c101b06 */
[----:B------:R-:W3:Y:S04]  /*0b90*/  LDG.E.64 R12, desc[UR6][R20.64] ;  /* 0x00000006140c7981 */ /* 0x000ee8000c1e1b00 */
[----:B------:R-:W3:Y:S01]  /*0ba0*/  LDG.E.64 R16, desc[UR6][R8.64+0x8] ;  /* 0x0000080608107981 */ /* 0x000ee2000c1e1b00 */
[----:B------:R-:W-:Y:S01]  /*0bb0*/  IMAD.WIDE R22, R0, 0x8, R20 ;  /* 0x0000000800167825 */ /* 0x000fe200078e0214 */
[----:B---3--:R-:W-:-:S07]  /*0bc0*/  DFMA R16, R12, R16, R14 ;  /* 0x000000100c10722b */ /* 0x008fce000000000e */
        /* <DEDUP_REMOVED lines=8> */
[----:B------:R-:W-:-:S04]  /*0c50*/  IADD3 R6, PT, PT, R6, -0x4, RZ ;  /* 0xfffffffc06067810 */ /* 0x000fc80007ffe0ff */
[----:B------:R-:W-:Y:S01]  /*0c60*/  ISETP.NE.AND P0, PT, R6, RZ, PT ;  /* 0x000000ff0600720c */ /* 0x000fe20003f05270 */
[----:B------:R-:W-:Y:S02]  /*0c70*/  UIADD3 UR8, UP0, UPT, UR8, 0x20, URZ ;  /* 0x0000002008087890 */ /* 0x000fe4000ff1e0ff */
[----:B------:R-:W-:Y:S02]  /*0c80*/  UIADD3 UR4, UPT, UPT, UR4, 0x4, URZ ;  /* 0x0000000404047890 */ /* 0x000fe4000fffe0ff */
[----:B------:R-:W-:Y:S01]  /*0c90*/  UIADD3.X UR9, UPT, UPT, URZ, UR9, URZ, UP0, !UPT ;  /* 0x00000009ff097290 */ /* 0x000fe200087fe4ff */
[----:B---3--:R-:W-:Y:S01]  /*0ca0*/  DFMA R12, R12, R10, R18 ;  /* 0x0000000a0c0c722b */ /* 0x008fe20000000012 */
[----:B------:R-:W-:-:S06]  /*0cb0*/  IMAD.WIDE R10, R0, 0x8, R24 ;  /* 0x00000008000a7825 */ /* 0x000fcc00078e0218 */
[----:B------:R2:W-:Y:S01]  /*0cc0*/  STG.E.64 desc[UR6][R2.64], R12 ;  /* 0x0000000c02007986 */ /* 0x0005e2000c101b06 */
[----:B------:R-:W-:Y:S05]  /*0cd0*/  @P0 BRA `(.L_x_4) ;  /* 0xfffffffc008c0947 */ /* 0x000fea000383ffff */
.L_x_3:
[----:B------:R-:W-:-:S13]  /*0ce0*/  ISETP.NE.AND P0, PT, R7, RZ, PT ;  /* 0x000000ff0700720c */ /* 0x000fda0003f05270 */
[----:B------:R-:W-:Y:S05]  /*0cf0*/  @!P0 EXIT ;  /* 0x000000000000894d */ /* 0x000fea0003800000 */
[----:B------:R3:W5:Y:S01]  /*0d00*/  LDG.E.64 R8, desc[UR6][R2.64] ;  /* 0x0000000602087981 */ /* 0x000762000c1e1b00 */
[----:B------:R-:W4:Y:S01]  /*0d10*/  LDC.64 R10, c[0x0][0x380] ;  /* 0x0000e000ff0a7b82 */ /* 0x000f220000000a00 */
[----:B0-2---:R-:W-:Y:S01]  /*0d20*/  IADD3 R15, PT, PT, R4, UR4, RZ ;  /* 0x00000004040f7c10 */ /* 0x005fe2000fffe0ff */
[----:B------:R-:W-:-:S06]  /*0d30*/  IMAD R5, R0, UR4, R5 ;  /* 0x0000000400057c24 */ /* 0x000fcc000f8e0205 */
[----:B-1---5:R-:W0:Y:S01]  /*0d40*/  LDC.64 R12, c[0x0][0x388] ;  /* 0x0000e200ff0c7b82 */ /* 0x022e220000000a00 */
[----:B----4-:R-:W-:-:S03]  /*0d50*/  IMAD.WIDE R10, R15, 0x8, R10 ;  /* 0x000000080f0a7825 */ /* 0x010fc600078e020a */
[----:B------:R-:W-:Y:S02]  /*0d60*/  MOV R6, R10 ;  /* 0x0000000a00067202 */ /* 0x000fe40000000f00 */
[----:B------:R-:W-:Y:S01]  /*0d70*/  MOV R15, R11 ;  /* 0x0000000b000f7202 */ /* 0x000fe20000000f00 */
[----:B0--3--:R-:W-:-:S07]  /*0d80*/  IMAD.WIDE R4, R5, 0x8, R12 ;  /* 0x0000000805047825 */ /* 0x009fce00078e020c */
.L_x_8:
[----:B------:R-:W-:Y:S01]  /*0d90*/  MOV R12, R6 ;  /* 0x00000006000c7202 */ /* 0x000fe20000000f00 */
[----:B0-----:R0:W2:Y:S01]  /*0da0*/  LDG.E.64 R10, desc[UR6][R4.64] ;  /* 0x00000006040a7981 */ /* 0x0010a2000c1e1b00 */
[----:B------:R-:W-:-:S06]  /*0db0*/  MOV R13, R15 ;  /* 0x0000000f000d7202 */ /* 0x000fcc0000000f00 */
[----:B------:R-:W2:Y:S01]  /*0dc0*/  LDG.E.64 R12, desc[UR6][R12.64] ;  /* 0x000000060c0c7981 */ /* 0x000ea2000c1e1b00 */
[----:B------:R-:W-:-:S04]  /*0dd0*/  IADD3 R7, PT, PT, R7, -0x1, RZ ;  /* 0xffffffff07077810 */ /* 0x000fc80007ffe0ff */
[----:B------:R-:W-:Y:S02]  /*0de0*/  ISETP.NE.AND P0, PT, R7, RZ, PT ;  /* 0x000000ff0700720c */ /* 0x000fe40003f05270 */
[----:B------:R-:W-:Y:S01]  /*0df0*/  IADD3 R6, P1, PT, R6, 0x8, RZ ;  /* 0x0000000806067810 */ /* 0x000fe20007f3e0ff */
[----:B0-----:R-:W-:-:S03]  /*0e00*/  IMAD.WIDE R4, R0, 0x8, R4 ;  /* 0x0000000800047825 */ /* 0x001fc600078e0204 */
[----:B------:R-:W-:Y:S01]  /*0e10*/  IADD3.X R15, PT, PT, RZ, R15, RZ, P1, !PT ;  /* 0x0000000fff0f7210 */ /* 0x000fe20000ffe4ff */
[----:B--2---:R-:W-:-:S07]  /*0e20*/  DFMA R8, R10, R12, R8 ;  /* 0x0000000c0a08722b */ /* 0x004fce0000000008 */
[----:B------:R0:W-:Y:S01]  /*0e30*/  STG.E.64 desc[UR6][R2.64], R8 ;  /* 0x0000000802007986 */ /* 0x0001e2000c101b06 */
[----:B------:R-:W-:Y:S05]  /*0e40*/  @P0 BRA `(.L_x_8) ;  /* 0xfffffffc00d00947 */ /* 0x000fea000383ffff */
[----:B------:R-:W-:Y:S05]  /*0e50*/  EXIT ;  /* 0x000000000000794d */ /* 0x000fea0003800000 */
.L_x_9:
        /* <DEDUP_REMOVED lines=10> */
.L_x_11:


//--------------------- .nv.shared._Z15matrixMulKernelPKdS0_Pdiii --------------------------
	.section	.nv.shared._Z15matrixMulKernelPKdS0_Pdiii,"aw",@nobits
	.sectionflags	@""
	.align	8
.nv.shared._Z15matrixMulKernelPKdS0_Pdiii:
	.zero		5120


//--------------------- .nv.shared.reserved.0     --------------------------
	.section	.nv.shared.reserved.0,"aw",@nobits
	.weak		__nv_reservedSMEM_offset_0_alias
	.size		__nv_reservedSMEM_offset_0_alias, 0, 64
	.other		__nv_reservedSMEM_offset_0_alias,@"STO_CUDA_RESERVED_SHARED STV_DEFAULT"
__nv_reservedSMEM_offset_0_alias:
	.zero		0
	.zero		64


//--------------------- .nv.constant0._Z15matrixMulKernelPKdS0_Pdiii --------------------------
	.section	.nv.constant0._Z15matrixMulKernelPKdS0_Pdiii,"a",@progbits
	.sectionflags	@""
	.align	4
.nv.constant0._Z15matrixMulKernelPKdS0_Pdiii:
	.zero		932


//--------------------- .nv.constant0._Z9matMulGpuPdS_S_i --------------------------
	.section	.nv.constant0._Z9matMulGpuPdS_S_i,"a",@progbits
	.sectionflags	@""
	.align	4
.nv.constant0._Z9matMulGpuPdS_S_i:
	.zero		924


//--------------------- SYMBOLS --------------------------

	.type		.nv.reservedSmem.offset0,@object
	.size		.nv.reservedSmem.offset0,0x4
	.type		.nv.reservedSmem.cap,@object
	.size		.nv.reservedSmem.cap,0x4
